//
// Generated by NVIDIA NVVM Compiler
//
// Compiler Build ID: CL-36424714
// Cuda compilation tools, release 13.0, V13.0.88
// Based on NVVM 20.0.0
//

.version 9.0
.target sm_100
.address_size 64

	// .globl	_Z7MatTranPfS_ii
// _ZZ7MatTranPfS_iiE5block has been demoted

.visible .entry _Z7MatTranPfS_ii(
	.param .u64 .ptr .align 1 _Z7MatTranPfS_ii_param_0,
	.param .u64 .ptr .align 1 _Z7MatTranPfS_ii_param_1,
	.param .u32 _Z7MatTranPfS_ii_param_2,
	.param .u32 _Z7MatTranPfS_ii_param_3
)
{
	.reg .pred 	%p<7>;
	.reg .b32 	%r<25>;
	.reg .b32 	%f<3>;
	.reg .b64 	%rd<9>;
	// demoted variable
	.shared .align 4 .b8 _ZZ7MatTranPfS_iiE5block[4224];
	ld.param.u64 	%rd1, [_Z7MatTranPfS_ii_param_0];
	ld.param.u64 	%rd2, [_Z7MatTranPfS_ii_param_1];
	ld.param.u32 	%r9, [_Z7MatTranPfS_ii_param_2];
	ld.param.u32 	%r11, [_Z7MatTranPfS_ii_param_3];
	mov.u32 	%r12, %ctaid.x;
	shl.b32 	%r1, %r12, 5;
	mov.u32 	%r2, %tid.x;
	add.s32 	%r3, %r1, %r2;
	mov.u32 	%r13, %ctaid.y;
	shl.b32 	%r4, %r13, 5;
	mov.u32 	%r5, %tid.y;
	add.s32 	%r14, %r4, %r5;
	setp.ge.u32 	%p1, %r3, %r9;
	setp.ge.u32 	%p2, %r14, %r11;
	or.pred  	%p3, %p1, %p2;
	@%p3 bra 	$L__BB0_2;
	cvta.to.global.u64 	%rd3, %rd1;
	mad.lo.s32 	%r15, %r9, %r14, %r3;
	mul.wide.u32 	%rd4, %r15, 4;
	add.s64 	%rd5, %rd3, %rd4;
	ld.global.f32 	%f1, [%rd5];
	mov.u32 	%r16, _ZZ7MatTranPfS_iiE5block;
	mad.lo.s32 	%r17, %r5, 132, %r16;
	shl.b32 	%r18, %r2, 2;
	add.s32 	%r19, %r17, %r18;
	st.shared.f32 	[%r19], %f1;
$L__BB0_2:
	bar.sync 	0;
	add.s32 	%r7, %r4, %r2;
	add.s32 	%r8, %r1, %r5;
	setp.ge.u32 	%p4, %r7, %r11;
	setp.ge.u32 	%p5, %r8, %r9;
	or.pred  	%p6, %p5, %p4;
	@%p6 bra 	$L__BB0_4;
	mad.lo.s32 	%r20, %r11, %r8, %r7;
	mov.u32 	%r21, _ZZ7MatTranPfS_iiE5block;
	mad.lo.s32 	%r22, %r2, 132, %r21;
	shl.b32 	%r23, %r5, 2;
	add.s32 	%r24, %r22, %r23;
	ld.shared.f32 	%f2, [%r24];
	cvta.to.global.u64 	%rd6, %rd2;
	mul.wide.u32 	%rd7, %r20, 4;
	add.s64 	%rd8, %rd6, %rd7;
	st.global.f32 	[%rd8], %f2;
$L__BB0_4:
	ret;

}


// ===== COMPILED SASS (sm_100) =====

	.target	sm_100

	.elftype	@"ET_EXEC"


//--------------------- .note.nv.tkinfo           --------------------------
	.section	.note.nv.tkinfo,"",@"SHT_NOTE"
	.sectionflags	@"SHF_NOTE_NV_TKINFO"
	.tkinfo
        /*0018*/ 	.word	0x00000002
        /*0030*/ 	.string	""
        /*0030*/ 	.string	"ptxas"
        /*0030*/ 	.string	"Cuda compilation tools, release 13.0, V13.0.88"
        /*0030*/ 	.string	"Build cuda_13.0.r13.0/compiler.36424714_0"
        /*0030*/ 	.string	"-arch sm_100 -m 64 "



//--------------------- .note.nv.cuinfo           --------------------------
	.section	.note.nv.cuinfo,"",@"SHT_NOTE"
	.sectionflags	@"SHF_NOTE_NV_CUINFO"
        /*0018*/ 	.short	0x0002
        /*001a*/ 	.short	0x0064
        /*001c*/ 	.short	0x0082
	.zero		2


//--------------------- .nv.info                  --------------------------
	.section	.nv.info,"",@"SHT_CUDA_INFO"
	.align	4


	//----- nvinfo : EIATTR_REGCOUNT
	.align		4
        /*0000*/ 	.byte	0x04, 0x2f
        /*0002*/ 	.short	(.L_1 - .L_0)
	.align		4
.L_0:
        /*0004*/ 	.word	index@(_Z7MatTranPfS_ii)
        /*0008*/ 	.word	0x0000000c


	//----- nvinfo : EIATTR_FRAME_SIZE
	.align		4
.L_1:
        /*000c*/ 	.byte	0x04, 0x11
        /*000e*/ 	.short	(.L_3 - .L_2)
	.align		4
.L_2:
        /*0010*/ 	.word	index@(_Z7MatTranPfS_ii)
        /*0014*/ 	.word	0x00000000


	//----- nvinfo : EIATTR_MIN_STACK_SIZE
	.align		4
.L_3:
        /*0018*/ 	.byte	0x04, 0x12
        /*001a*/ 	.short	(.L_5 - .L_4)
	.align		4
.L_4:
        /*001c*/ 	.word	index@(_Z7MatTranPfS_ii)
        /*0020*/ 	.word	0x00000000
.L_5:


//--------------------- .nv.compat                --------------------------
	.section	.nv.compat,"",@"SHT_CUDA_COMPAT_INFO"
	.align	4
        /*0000*/ 	.byte	0x02, 0x09, 0x00, 0x00, 0x02, 0x02, 0x01, 0x00, 0x02, 0x05, 0x05, 0x00, 0x03, 0x07, 0x01, 0x01
        /*0010*/ 	.byte	0x02, 0x03, 0x00, 0x00, 0x02, 0x06, 0x01, 0x00, 0x04, 0x0b, 0x08, 0x00, 0x09, 0x00, 0x00, 0x00
        /*0020*/ 	.byte	0x00, 0x00, 0x00, 0x00


//--------------------- .nv.info._Z7MatTranPfS_ii --------------------------
	.section	.nv.info._Z7MatTranPfS_ii,"",@"SHT_CUDA_INFO"
	.sectionflags	@""
	.align	4


	//----- nvinfo : EIATTR_CUDA_API_VERSION
	.align		4
        /*0000*/ 	.byte	0x04, 0x37
        /*0002*/ 	.short	(.L_7 - .L_6)
.L_6:
        /*0004*/ 	.word	0x00000082


	//----- nvinfo : EIATTR_KPARAM_INFO
	.align		4
.L_7:
        /*0008*/ 	.byte	0x04, 0x17
        /*000a*/ 	.short	(.L_9 - .L_8)
.L_8:
        /*000c*/ 	.word	0x00000000
        /*0010*/ 	.short	0x0003
        /*0012*/ 	.short	0x0014
        /*0014*/ 	.byte	0x00, 0xf0, 0x11, 0x00


	//----- nvinfo : EIATTR_KPARAM_INFO
	.align		4
.L_9:
        /*0018*/ 	.byte	0x04, 0x17
        /*001a*/ 	.short	(.L_11 - .L_10)
.L_10:
        /*001c*/ 	.word	0x00000000
        /*0020*/ 	.short	0x0002
        /*0022*/ 	.short	0x0010
        /*0024*/ 	.byte	0x00, 0xf0, 0x11, 0x00


	//----- nvinfo : EIATTR_KPARAM_INFO
	.align		4
.L_11:
        /*0028*/ 	.byte	0x04, 0x17
        /*002a*/ 	.short	(.L_13 - .L_12)
.L_12:
        /*002c*/ 	.word	0x00000000
        /*0030*/ 	.short	0x0001
        /*0032*/ 	.short	0x0008
        /*0034*/ 	.byte	0x00, 0xf5, 0x21, 0x00


	//----- nvinfo : EIATTR_KPARAM_INFO
	.align		4
.L_13:
        /*0038*/ 	.byte	0x04, 0x17
        /*003a*/ 	.short	(.L_15 - .L_14)
.L_14:
        /*003c*/ 	.word	0x00000000
        /*0040*/ 	.short	0x0000
        /*0042*/ 	.short	0x0000
        /*0044*/ 	.byte	0x00, 0xf5, 0x21, 0x00


	//----- nvinfo : EIATTR_SPARSE_MMA_MASK
	.align		4
.L_15:
        /*0048*/ 	.byte	0x03, 0x50
        /*004a*/ 	.short	0x0000


	//----- nvinfo : EIATTR_MAXREG_COUNT
	.align		4
        /*004c*/ 	.byte	0x03, 0x1b
        /*004e*/ 	.short	0x00ff


	//----- nvinfo : EIATTR_NUM_BARRIERS
	.align		4
        /*0050*/ 	.byte	0x02, 0x4c
        /*0052*/ 	.byte	0x01
	.zero		1


	//----- nvinfo : EIATTR_MERCURY_ISA_VERSION
	.align		4
        /*0054*/ 	.byte	0x03, 0x5f
        /*0056*/ 	.short	0x0101


	//----- nvinfo : EIATTR_VRC_CTA_INIT_COUNT
	.align		4
        /*0058*/ 	.byte	0x02, 0x4a
	.zero		1
	.zero		1


	//----- nvinfo : EIATTR_EXIT_INSTR_OFFSETS
	.align		4
        /*005c*/ 	.byte	0x04, 0x1c
        /*005e*/ 	.short	(.L_17 - .L_16)


	//   ....[0]....
.L_16:
        /*0060*/ 	.word	0x000001a0


	//   ....[1]....
        /*0064*/ 	.word	0x00000250


	//----- nvinfo : EIATTR_CBANK_PARAM_SIZE
	.align		4
.L_17:
        /*0068*/ 	.byte	0x03, 0x19
        /*006a*/ 	.short	0x0018


	//----- nvinfo : EIATTR_PARAM_CBANK
	.align		4
        /*006c*/ 	.byte	0x04, 0x0a
        /*006e*/ 	.short	(.L_19 - .L_18)
	.align		4
.L_18:
        /*0070*/ 	.word	index@(.nv.constant0._Z7MatTranPfS_ii)
        /*0074*/ 	.short	0x0380
        /*0076*/ 	.short	0x0018


	//----- nvinfo : EIATTR_SW_WAR
	.align		4
.L_19:
        /*0078*/ 	.byte	0x04, 0x36
        /*007a*/ 	.short	(.L_21 - .L_20)
.L_20:
        /*007c*/ 	.word	0x00000008
.L_21:


//--------------------- .nv.callgraph             --------------------------
	.section	.nv.callgraph,"",@"SHT_CUDA_CALLGRAPH"
	.align	4
	.sectionentsize	8
	.align		4
        /*0000*/ 	.word	0x00000000
	.align		4
        /*0004*/ 	.word	0xffffffff
	.align		4
        /*0008*/ 	.word	0x00000000
	.align		4
        /*000c*/ 	.word	0xfffffffe
	.align		4
        /*0010*/ 	.word	0x00000000
	.align		4
        /*0014*/ 	.word	0xfffffffd
	.align		4
        /*0018*/ 	.word	0x00000000
	.align		4
        /*001c*/ 	.word	0xfffffffc


//--------------------- .text._Z7MatTranPfS_ii    --------------------------
	.section	.text._Z7MatTranPfS_ii,"ax",@progbits
	.align	128
        .global         _Z7MatTranPfS_ii
        .type           _Z7MatTranPfS_ii,@function
        .size           _Z7MatTranPfS_ii,(.L_x_1 - _Z7MatTranPfS_ii)
        .other          _Z7MatTranPfS_ii,@"STO_CUDA_ENTRY STV_DEFAULT"
_Z7MatTranPfS_ii:
.text._Z7MatTranPfS_ii:
[----:B------:R-:W-:Y:S01]  /*0000*/  LDC R1, c[0x0][0x37c] ;  /* 0x0000df00ff017b82 */ /* 0x000fe20000000800 */
[----:B------:R-:W0:Y:S01]  /*0010*/  S2R R8, SR_TID.Y ;  /* 0x0000000000087919 */ /* 0x000e220000002200 */
[----:B------:R-:W1:Y:S01]  /*0020*/  LDCU.64 UR6, c[0x0][0x390] ;  /* 0x00007200ff0677ac */ /* 0x000e620008000a00 */
[----:B------:R-:W0:Y:S01]  /*0030*/  S2R R9, SR_CTAID.Y ;  /* 0x0000000000097919 */ /* 0x000e220000002600 */
[----:B------:R-:W2:Y:S01]  /*0040*/  LDCU.64 UR4, c[0x0][0x358] ;  /* 0x00006b00ff0477ac */ /* 0x000ea20008000a00 */
[----:B------:R-:W3:Y:S01]  /*0050*/  S2R R7, SR_CTAID.X ;  /* 0x0000000000077919 */ /* 0x000ee20000002500 */
[----:B------:R-:W3:Y:S01]  /*0060*/  S2R R6, SR_TID.X ;  /* 0x0000000000067919 */ /* 0x000ee20000002100 */
[----:B0-----:R-:W-:-:S05]  /*0070*/  IMAD R5, R9, 0x20, R8 ;  /* 0x0000002009057824 */ /* 0x001fca00078e0208 */
[----:B-1----:R-:W-:Y:S01]  /*0080*/  ISETP.GE.U32.AND P0, PT, R5, UR7, PT ;  /* 0x0000000705007c0c */ /* 0x002fe2000bf06070 */
[----:B---3--:R-:W-:-:S05]  /*0090*/  IMAD R0, R7, 0x20, R6 ;  /* 0x0000002007007824 */ /* 0x008fca00078e0206 */
[----:B------:R-:W-:-:S13]  /*00a0*/  ISETP.GE.U32.OR P0, PT, R0, UR6, P0 ;  /* 0x0000000600007c0c */ /* 0x000fda0008706470 */
[----:B------:R-:W0:Y:S01]  /*00b0*/  @!P0 LDC.64 R2, c[0x0][0x380] ;  /* 0x0000e000ff028b82 */ /* 0x000e220000000a00 */
[----:B------:R-:W-:-:S04]  /*00c0*/  @!P0 IMAD R5, R5, UR6, R0 ;  /* 0x0000000605058c24 */ /* 0x000fc8000f8e0200 */
[----:B0-----:R-:W-:-:S06]  /*00d0*/  @!P0 IMAD.WIDE.U32 R2, R5, 0x4, R2 ;  /* 0x0000000405028825 */ /* 0x001fcc00078e0002 */
[----:B--2---:R-:W2:Y:S01]  /*00e0*/  @!P0 LDG.E R2, desc[UR4][R2.64] ;  /* 0x0000000402028981 */ /* 0x004ea2000c1e1900 */
[----:B------:R-:W-:Y:S01]  /*00f0*/  @!P0 MOV R0, 0x400 ;  /* 0x0000040000008802 */ /* 0x000fe20000000f00 */
[----:B------:R-:W-:Y:S01]  /*0100*/  IMAD R7, R7, 0x20, R8 ;  /* 0x0000002007077824 */ /* 0x000fe200078e0208 */
[----:B------:R-:W-:Y:S01]  /*0110*/  LEA R4, R9, R6, 0x5 ;  /* 0x0000000609047211 */ /* 0x000fe200078e28ff */
[----:B------:R-:W0:Y:S03]  /*0120*/  @!P0 S2R R5, SR_CgaCtaId ;  /* 0x0000000000058919 */ /* 0x000e260000008800 */
[----:B------:R-:W-:-:S04]  /*0130*/  ISETP.GE.U32.AND P1, PT, R4, UR7, PT ;  /* 0x0000000704007c0c */ /* 0x000fc8000bf26070 */
[----:B------:R-:W-:Y:S02]  /*0140*/  ISETP.GE.U32.OR P1, PT, R7, UR6, P1 ;  /* 0x0000000607007c0c */ /* 0x000fe40008f26470 */
[----:B0-----:R-:W-:-:S05]  /*0150*/  @!P0 LEA R0, R5, R0, 0x18 ;  /* 0x0000000005008211 */ /* 0x001fca00078ec0ff */
[----:B------:R-:W-:-:S05]  /*0160*/  @!P0 IMAD R0, R8, 0x84, R0 ;  /* 0x0000008408008824 */ /* 0x000fca00078e0200 */
[----:B------:R-:W-:-:S05]  /*0170*/  @!P0 LEA R5, R6, R0, 0x2 ;  /* 0x0000000006058211 */ /* 0x000fca00078e10ff */
[----:B--2---:R0:W-:Y:S01]  /*0180*/  @!P0 STS [R5], R2 ;  /* 0x0000000205008388 */ /* 0x0041e20000000800 */
[----:B------:R-:W-:Y:S06]  /*0190*/  BAR.SYNC.DEFER_BLOCKING 0x0 ;  /* 0x0000000000007b1d */ /* 0x000fec0000010000 */
[----:B------:R-:W-:Y:S05]  /*01a0*/  @P1 EXIT ;  /* 0x000000000000194d */ /* 0x000fea0003800000 */
[----:B------:R-:W1:Y:S01]  /*01b0*/  S2R R3, SR_CgaCtaId ;  /* 0x0000000000037919 */ /* 0x000e620000008800 */
[----:B------:R-:W-:Y:S01]  /*01c0*/  MOV R0, 0x400 ;  /* 0x0000040000007802 */ /* 0x000fe20000000f00 */
[----:B------:R-:W-:-:S03]  /*01d0*/  IMAD R7, R7, UR7, R4 ;  /* 0x0000000707077c24 */ /* 0x000fc6000f8e0204 */
[----:B-1----:R-:W-:-:S05]  /*01e0*/  LEA R3, R3, R0, 0x18 ;  /* 0x0000000003037211 */ /* 0x002fca00078ec0ff */
[----:B------:R-:W-:Y:S02]  /*01f0*/  IMAD R0, R6, 0x84, R3 ;  /* 0x0000008406007824 */ /* 0x000fe400078e0203 */
[----:B0-----:R-:W0:Y:S02]  /*0200*/  LDC.64 R2, c[0x0][0x388] ;  /* 0x0000e200ff027b82 */ /* 0x001e240000000a00 */
[----:B------:R-:W-:-:S05]  /*0210*/  IMAD R0, R8, 0x4, R0 ;  /* 0x0000000408007824 */ /* 0x000fca00078e0200 */
[----:B------:R-:W1:Y:S01]  /*0220*/  LDS R5, [R0] ;  /* 0x0000000000057984 */ /* 0x000e620000000800 */
[----:B0-----:R-:W-:-:S05]  /*0230*/  IMAD.WIDE.U32 R2, R7, 0x4, R2 ;  /* 0x0000000407027825 */ /* 0x001fca00078e0002 */
[----:B-1----:R-:W-:Y:S01]  /*0240*/  STG.E desc[UR4][R2.64], R5 ;  /* 0x0000000502007986 */ /* 0x002fe2000c101904 */
[----:B------:R-:W-:Y:S05]  /*0250*/  EXIT ;  /* 0x000000000000794d */ /* 0x000fea0003800000 */
.L_x_0:
[----:B------:R-:W-:-:S00]  /*0260*/  BRA `(.L_x_0) ;  /* 0xfffffffc00fc7947 */ /* 0x000fc0000383ffff */
[----:B------:R-:W-:-:S00]  /*0270*/  NOP ;  /* 0x0000000000007918 */ /* 0x000fc00000000000 */
        /* <DEDUP_REMOVED lines=8> */
.L_x_1:


//--------------------- .nv.shared._Z7MatTranPfS_ii --------------------------
	.section	.nv.shared._Z7MatTranPfS_ii,"aw",@nobits
	.sectionflags	@""
	.align	4
.nv.shared._Z7MatTranPfS_ii:
	.zero		5248


//--------------------- .nv.shared.reserved.0     --------------------------
	.section	.nv.shared.reserved.0,"aw",@nobits
	.weak		__nv_reservedSMEM_offset_0_alias
	.size		__nv_reservedSMEM_offset_0_alias, 0, 64
	.other		__nv_reservedSMEM_offset_0_alias,@"STO_CUDA_RESERVED_SHARED STV_DEFAULT"
__nv_reservedSMEM_offset_0_alias:
	.zero		0
	.zero		64


//--------------------- .nv.constant0._Z7MatTranPfS_ii --------------------------
	.section	.nv.constant0._Z7MatTranPfS_ii,"a",@progbits
	.sectionflags	@""
	.align	4
.nv.constant0._Z7MatTranPfS_ii:
	.zero		920


//--------------------- SYMBOLS --------------------------

	.type		.nv.reservedSmem.offset0,@object
	.size		.nv.reservedSmem.offset0,0x4
	.type		.nv.reservedSmem.cap,@object
	.size		.nv.reservedSmem.cap,0x4
